	.headerflags	@"EF_CUDA_TEXMODE_UNIFIED EF_CUDA_64BIT_ADDRESS EF_CUDA_ACCELERATORS EF_CUDA_SM90 EF_CUDA_VIRTUAL_SM(EF_CUDA_SM90)"
	.elftype	@"ET_EXEC"


//--------------------- .nv.info                  --------------------------
	.section	.nv.info,"",@"SHT_CUDA_INFO"
	.align	4


	//----- nvinfo : EIATTR_REGCOUNT
	.align		4
        /*0000*/ 	.byte	0x04, 0x2f
        /*0002*/ 	.short	(.L_3 - .L_2)
	.align		4
.L_2:
        /*0004*/ 	.word	index@(triton_poi_fused__native_batch_norm_legit_no_training_cat_relu_31)
        /*0008*/ 	.word	0x00000020


	//----- nvinfo : EIATTR_MIN_STACK_SIZE
	.align		4
.L_3:
        /*000c*/ 	.byte	0x04, 0x12
        /*000e*/ 	.short	(.L_5 - .L_4)
	.align		4
.L_4:
        /*0010*/ 	.word	index@(triton_poi_fused__native_batch_norm_legit_no_training_cat_relu_31)
        /*0014*/ 	.word	0x00000000


	//----- nvinfo : EIATTR_FRAME_SIZE
	.align		4
.L_5:
        /*0018*/ 	.byte	0x04, 0x11
        /*001a*/ 	.short	(.L_7 - .L_6)
	.align		4
.L_6:
        /*001c*/ 	.word	index@(triton_poi_fused__native_batch_norm_legit_no_training_cat_relu_31)
        /*0020*/ 	.word	0x00000000


	//----- nvinfo : EIATTR_MIN_STACK_SIZE
	.align		4
.L_7:
        /*0024*/ 	.byte	0x04, 0x12
        /*0026*/ 	.short	(.L_9 - .L_8)
	.align		4
.L_8:
        /*0028*/ 	.word	index@(triton_poi_fused__native_batch_norm_legit_no_training_cat_relu_31)
        /*002c*/ 	.word	0x00000000
.L_9:


//--------------------- .nv.info.triton_poi_fused__native_batch_norm_legit_no_training_cat_relu_31 --------------------------
	.section	.nv.info.triton_poi_fused__native_batch_norm_legit_no_training_cat_relu_31,"",@"SHT_CUDA_INFO"
	.sectionflags	@""
	.align	4


	//----- nvinfo : EIATTR_CUDA_API_VERSION
	.align		4
        /*0000*/ 	.byte	0x04, 0x37
        /*0002*/ 	.short	(.L_11 - .L_10)
.L_10:
        /*0004*/ 	.word	0x0000007c


	//----- nvinfo : EIATTR_KPARAM_INFO
	.align		4
.L_11:
        /*0008*/ 	.byte	0x04, 0x17
        /*000a*/ 	.short	(.L_13 - .L_12)
.L_12:
        /*000c*/ 	.word	0x00000000
        /*0010*/ 	.short	0x0008
        /*0012*/ 	.short	0x0040
        /*0014*/ 	.byte	0x00, 0xf0, 0x11, 0x00


	//----- nvinfo : EIATTR_KPARAM_INFO
	.align		4
.L_13:
        /*0018*/ 	.byte	0x04, 0x17
        /*001a*/ 	.short	(.L_15 - .L_14)
.L_14:
        /*001c*/ 	.word	0x00000000
        /*0020*/ 	.short	0x0007
        /*0022*/ 	.short	0x0038
        /*0024*/ 	.byte	0x00, 0xf4, 0x21, 0x00


	//----- nvinfo : EIATTR_KPARAM_INFO
	.align		4
.L_15:
        /*0028*/ 	.byte	0x04, 0x17
        /*002a*/ 	.short	(.L_17 - .L_16)
.L_16:
        /*002c*/ 	.word	0x00000000
        /*0030*/ 	.short	0x0006
        /*0032*/ 	.short	0x0030
        /*0034*/ 	.byte	0x00, 0xf4, 0x21, 0x00


	//----- nvinfo : EIATTR_KPARAM_INFO
	.align		4
.L_17:
        /*0038*/ 	.byte	0x04, 0x17
        /*003a*/ 	.short	(.L_19 - .L_18)
.L_18:
        /*003c*/ 	.word	0x00000000
        /*0040*/ 	.short	0x0005
        /*0042*/ 	.short	0x0028
        /*0044*/ 	.byte	0x00, 0xf4, 0x21, 0x00


	//----- nvinfo : EIATTR_KPARAM_INFO
	.align		4
.L_19:
        /*0048*/ 	.byte	0x04, 0x17
        /*004a*/ 	.short	(.L_21 - .L_20)
.L_20:
        /*004c*/ 	.word	0x00000000
        /*0050*/ 	.short	0x0004
        /*0052*/ 	.short	0x0020
        /*0054*/ 	.byte	0x00, 0xf4, 0x21, 0x00


	//----- nvinfo : EIATTR_KPARAM_INFO
	.align		4
.L_21:
        /*0058*/ 	.byte	0x04, 0x17
        /*005a*/ 	.short	(.L_23 - .L_22)
.L_22:
        /*005c*/ 	.word	0x00000000
        /*0060*/ 	.short	0x0003
        /*0062*/ 	.short	0x0018
        /*0064*/ 	.byte	0x00, 0xf4, 0x21, 0x00


	//----- nvinfo : EIATTR_KPARAM_INFO
	.align		4
.L_23:
        /*0068*/ 	.byte	0x04, 0x17
        /*006a*/ 	.short	(.L_25 - .L_24)
.L_24:
        /*006c*/ 	.word	0x00000000
        /*0070*/ 	.short	0x0002
        /*0072*/ 	.short	0x0010
        /*0074*/ 	.byte	0x00, 0xf4, 0x21, 0x00


	//----- nvinfo : EIATTR_KPARAM_INFO
	.align		4
.L_25:
        /*0078*/ 	.byte	0x04, 0x17
        /*007a*/ 	.short	(.L_27 - .L_26)
.L_26:
        /*007c*/ 	.word	0x00000000
        /*0080*/ 	.short	0x0001
        /*0082*/ 	.short	0x0008
        /*0084*/ 	.byte	0x00, 0xf4, 0x21, 0x00


	//----- nvinfo : EIATTR_KPARAM_INFO
	.align		4
.L_27:
        /*0088*/ 	.byte	0x04, 0x17
        /*008a*/ 	.short	(.L_29 - .L_28)
.L_28:
        /*008c*/ 	.word	0x00000000
        /*0090*/ 	.short	0x0000
        /*0092*/ 	.short	0x0000
        /*0094*/ 	.byte	0x00, 0xf4, 0x21, 0x00


	//----- nvinfo : EIATTR_SPARSE_MMA_MASK
	.align		4
.L_29:
        /*0098*/ 	.byte	0x03, 0x50
        /*009a*/ 	.short	0x0000


	//----- nvinfo : EIATTR_MAXREG_COUNT
	.align		4
        /*009c*/ 	.byte	0x03, 0x1b
        /*009e*/ 	.short	0x00ff


	//----- nvinfo : EIATTR_EXIT_INSTR_OFFSETS
	.align		4
        /*00a0*/ 	.byte	0x04, 0x1c
        /*00a2*/ 	.short	(.L_31 - .L_30)


	//   ....[0]....
.L_30:
        /*00a4*/ 	.word	0x00000980


	//   ....[1]....
        /*00a8*/ 	.word	0x000009a0


	//----- nvinfo : EIATTR_REQNTID
	.align		4
.L_31:
        /*00ac*/ 	.byte	0x04, 0x10
        /*00ae*/ 	.short	(.L_33 - .L_32)
.L_32:
        /*00b0*/ 	.word	0x00000080
        /*00b4*/ 	.word	0x00000001
        /*00b8*/ 	.word	0x00000001


	//----- nvinfo : EIATTR_CBANK_PARAM_SIZE
	.align		4
.L_33:
        /*00bc*/ 	.byte	0x03, 0x19
        /*00be*/ 	.short	0x0044


	//----- nvinfo : EIATTR_PARAM_CBANK
	.align		4
        /*00c0*/ 	.byte	0x04, 0x0a
        /*00c2*/ 	.short	(.L_35 - .L_34)
	.align		4
.L_34:
        /*00c4*/ 	.word	index@(.nv.constant0.triton_poi_fused__native_batch_norm_legit_no_training_cat_relu_31)
        /*00c8*/ 	.short	0x0210
        /*00ca*/ 	.short	0x0044


	//----- nvinfo : EIATTR_SW_WAR
	.align		4
.L_35:
        /*00cc*/ 	.byte	0x04, 0x36
        /*00ce*/ 	.short	(.L_37 - .L_36)
.L_36:
        /*00d0*/ 	.word	0x00000008
.L_37:


//--------------------- .nv.callgraph             --------------------------
	.section	.nv.callgraph,"",@"SHT_CUDA_CALLGRAPH"
	.align	4
	.sectionentsize	8
	.align		4
        /*0000*/ 	.word	0x00000000
	.align		4
        /*0004*/ 	.word	0xffffffff
	.align		4
        /*0008*/ 	.word	0x00000000
	.align		4
        /*000c*/ 	.word	0xfffffffe
	.align		4
        /*0010*/ 	.word	0x00000000
	.align		4
        /*0014*/ 	.word	0xfffffffd
	.align		4
        /*0018*/ 	.word	0x00000000
	.align		4
        /*001c*/ 	.word	0xfffffffc


//--------------------- .nv.constant4             --------------------------
	.section	.nv.constant4,"a",@progbits
	.align	8
	.align		8
.nv.constant4:
        /*0000*/ 	.dword	_$_str
	.align		8
        /*0008*/ 	.dword	_$_str_$_2


//--------------------- .text.triton_poi_fused__native_batch_norm_legit_no_training_cat_relu_31 --------------------------
	.section	.text.triton_poi_fused__native_batch_norm_legit_no_training_cat_relu_31,"ax",@progbits
	.align	128
        .global         triton_poi_fused__native_batch_norm_legit_no_training_cat_relu_31
        .type           triton_poi_fused__native_batch_norm_legit_no_training_cat_relu_31,@function
        .size           triton_poi_fused__native_batch_norm_legit_no_training_cat_relu_31,(.L_x_1 - triton_poi_fused__native_batch_norm_legit_no_training_cat_relu_31)
        .other          triton_poi_fused__native_batch_norm_legit_no_training_cat_relu_31,@"STO_CUDA_ENTRY STV_DEFAULT"
triton_poi_fused__native_batch_norm_legit_no_training_cat_relu_31:
.text.triton_poi_fused__native_batch_norm_legit_no_training_cat_relu_31:
[----:B------:R-:W0:Y:S01]  /*0000*/  LDC R1, c[0x0][0x28] ;  /* 0x00000a00ff017b82 */ /* 0x000e220000000800 */
[----:B------:R-:W1:Y:S07]  /*0010*/  S2R R0, SR_TID.X ;  /* 0x0000000000007919 */ /* 0x000e6e0000002100 */
[----:B------:R-:W2:Y:S01]  /*0020*/  LDC.64 R4, c[0x0][0x228] ;  /* 0x00008a00ff047b82 */ /* 0x000ea20000000a00 */
[----:B------:R-:W-:Y:S01]  /*0030*/  IMAD.MOV.U32 R2, RZ, RZ, RZ ;  /* 0x000000ffff027224 */ /* 0x000fe200078e00ff */
[----:B------:R-:W-:Y:S01]  /*0040*/  ULDC.64 UR4, c[0x0][0x208] ;  /* 0x0000820000047ab9 */ /* 0x000fe20000000a00 */
[----:B------:R-:W3:Y:S01]  /*0050*/  S2R R25, SR_CTAID.X ;  /* 0x0000000000197919 */ /* 0x000ee20000002500 */
[----:B------:R-:W-:Y:S01]  /*0060*/  IMAD.MOV.U32 R24, RZ, RZ, RZ ;  /* 0x000000ffff187224 */ /* 0x000fe200078e00ff */
[----:B------:R-:W-:-:S03]  /*0070*/  ULDC.64 UR6, c[0x0][0x218] ;  /* 0x0000860000067ab9 */ /* 0x000fc60000000a00 */
[----:B------:R-:W4:Y:S01]  /*0080*/  LDC.64 R12, c[0x0][0x220] ;  /* 0x00008800ff0c7b82 */ /* 0x000f220000000a00 */
[----:B------:R-:W-:-:S07]  /*0090*/  IMAD.MOV.U32 R14, RZ, RZ, 0x3e800000 ;  /* 0x3e800000ff0e7424 */ /* 0x000fce00078e00ff */
[----:B------:R-:W5:Y:S08]  /*00a0*/  LDC.64 R28, c[0x0][0x210] ;  /* 0x00008400ff1c7b82 */ /* 0x000f700000000a00 */
[----:B------:R-:W2:Y:S01]  /*00b0*/  LDC.64 R22, c[0x0][0x230] ;  /* 0x00008c00ff167b82 */ /* 0x000ea20000000a00 */
[----:B-1----:R-:W-:-:S07]  /*00c0*/  IMAD.SHL.U32 R0, R0, 0x4, RZ ;  /* 0x0000000400007824 */ /* 0x002fce00078e00ff */
[----:B------:R-:W1:Y:S01]  /*00d0*/  LDC.64 R26, c[0x0][0x238] ;  /* 0x00008e00ff1a7b82 */ /* 0x000e620000000a00 */
[----:B------:R-:W-:-:S05]  /*00e0*/  LOP3.LUT R0, R0, 0x1fc, RZ, 0xc0, !PT ;  /* 0x000001fc00007812 */ /* 0x000fca00078ec0ff */
[----:B---3--:R-:W-:-:S05]  /*00f0*/  IMAD R25, R25, 0x200, R0 ;  /* 0x0000020019197824 */ /* 0x008fca00078e0200 */
[----:B------:R-:W-:Y:S02]  /*0100*/  SHF.R.S32.HI R3, RZ, 0x1f, R25 ;  /* 0x0000001fff037819 */ /* 0x000fe40000011419 */
[----:B------:R-:W-:Y:S02]  /*0110*/  ISETP.GE.AND P0, PT, R25, 0xbe00, PT ;  /* 0x0000be001900780c */ /* 0x000fe40003f06270 */
[----:B------:R-:W-:-:S04]  /*0120*/  LEA.HI R0, R3, R25, RZ, 0x6 ;  /* 0x0000001903007211 */ /* 0x000fc800078f30ff */
[----:B------:R-:W-:-:S05]  /*0130*/  SHF.R.S32.HI R3, RZ, 0x6, R0 ;  /* 0x00000006ff037819 */ /* 0x000fca0000011400 */
[----:B------:R-:W-:-:S05]  /*0140*/  IMAD.HI R2, R3, -0x53896e7b, R2 ;  /* 0xac76918503027827 */ /* 0x000fca00078e0202 */
[----:B------:R-:W-:-:S04]  /*0150*/  SHF.R.U32.HI R7, RZ, 0x1f, R2 ;  /* 0x0000001fff077819 */ /* 0x000fc80000011602 */
[----:B------:R-:W-:-:S05]  /*0160*/  LEA.HI.SX32 R7, R2, R7, 0x19 ;  /* 0x0000000702077211 */ /* 0x000fca00078fcaff */
[----:B------:R-:W-:Y:S01]  /*0170*/  IMAD R11, R7, -0xbe, R3 ;  /* 0xffffff42070b7824 */ /* 0x000fe200078e0203 */
[----:B------:R-:W-:Y:S01]  /*0180*/  CS2R R6, SRZ ;  /* 0x0000000000067805 */ /* 0x000fe2000001ff00 */
[----:B------:R-:W-:Y:S02]  /*0190*/  IMAD.MOV.U32 R3, RZ, RZ, RZ ;  /* 0x000000ffff037224 */ /* 0x000fe400078e00ff */
[----:B--2---:R-:W-:-:S05]  /*01a0*/  IMAD.WIDE R4, R11, 0x4, R4 ;  /* 0x000000040b047825 */ /* 0x004fca00078e0204 */
[----:B------:R-:W2:Y:S04]  /*01b0*/  @!P0 LDG.E.EL R6, desc[UR4][R4.64] ;  /* 0x0000000404068981 */ /* 0x000ea8000c2e1900 */
[----:B------:R-:W3:Y:S04]  /*01c0*/  @!P0 LDG.E.EL R3, desc[UR4][R4.64] ;  /* 0x0000000404038981 */ /* 0x000ee8000c2e1900 */
[----:B------:R-:W5:Y:S01]  /*01d0*/  @!P0 LDG.E.EL R7, desc[UR4][R4.64] ;  /* 0x0000000404078981 */ /* 0x000f62000c2e1900 */
[----:B------:R-:W-:-:S06]  /*01e0*/  IMAD.MOV.U32 R2, RZ, RZ, RZ ;  /* 0x000000ffff027224 */ /* 0x000fcc00078e00ff */
[----:B------:R1:W5:Y:S02]  /*01f0*/  @!P0 LDG.E.EL R2, desc[UR4][R4.64] ;  /* 0x0000000404028981 */ /* 0x000364000c2e1900 */
[----:B-1----:R-:W-:-:S04]  /*0200*/  IMAD.HI R5, R25, -0x53896e7b, R24 ;  /* 0xac76918519057827 */ /* 0x002fc800078e0218 */
[----:B----4-:R-:W-:-:S04]  /*0210*/  IMAD.WIDE R12, R11, 0x4, R12 ;  /* 0x000000040b0c7825 */ /* 0x010fc800078e020c */
[----:B0-----:R-:W-:-:S04]  /*0220*/  IMAD.WIDE R22, R11, 0x4, R22 ;  /* 0x000000040b167825 */ /* 0x001fc800078e0216 */
[----:B------:R-:W-:-:S05]  /*0230*/  IMAD.WIDE R26, R11, 0x4, R26 ;  /* 0x000000040b1a7825 */ /* 0x000fca00078e021a */
[----:B------:R-:W4:Y:S01]  /*0240*/  @!P0 LDG.E.EL R24, desc[UR4][R26.64] ;  /* 0x000000041a188981 */ /* 0x000f22000c2e1900 */
[----:B--2---:R-:W-:Y:S01]  /*0250*/  FADD R6, R6, 9.9999997473787516356e-06 ;  /* 0x3727c5ac06067421 */ /* 0x004fe20000000000 */
[----:B---3--:R-:W-:-:S03]  /*0260*/  FADD R3, R3, 9.9999997473787516356e-06 ;  /* 0x3727c5ac03037421 */ /* 0x008fc60000000000 */
[----:B------:R-:W0:Y:S01]  /*0270*/  MUFU.SQRT R10, R6 ;  /* 0x00000006000a7308 */ /* 0x000e220000002000 */
[----:B-----5:R-:W-:-:S07]  /*0280*/  FADD R7, R7, 9.9999997473787516356e-06 ;  /* 0x3727c5ac07077421 */ /* 0x020fce0000000000 */
[----:B------:R-:W1:Y:S08]  /*0290*/  MUFU.SQRT R8, R3 ;  /* 0x0000000300087308 */ /* 0x000e700000002000 */
[----:B------:R-:W2:Y:S01]  /*02a0*/  MUFU.SQRT R16, R7 ;  /* 0x0000000700107308 */ /* 0x000ea20000002000 */
[C---:B0-----:R-:W-:Y:S02]  /*02b0*/  FSETP.GT.AND P6, PT, R10.reuse, 8.50705917302346158658e+37, PT ;  /* 0x7e8000000a00780b */ /* 0x041fe40003fc4000 */
[----:B------:R-:W-:-:S02]  /*02c0*/  FSETP.GEU.AND P2, PT, R10, 1.175494350822287508e-38, PT ;  /* 0x008000000a00780b */ /* 0x000fc40003f4e000 */
[C---:B-1----:R-:W-:Y:S02]  /*02d0*/  FSETP.GT.AND P5, PT, R8.reuse, 8.50705917302346158658e+37, PT ;  /* 0x7e8000000800780b */ /* 0x042fe40003fa4000 */
[----:B------:R-:W-:Y:S02]  /*02e0*/  FSETP.GEU.AND P3, PT, R8, 1.175494350822287508e-38, PT ;  /* 0x008000000800780b */ /* 0x000fe40003f6e000 */
[C---:B--2---:R-:W-:Y:S02]  /*02f0*/  FSETP.GT.AND P4, PT, R16.reuse, 8.50705917302346158658e+37, PT ;  /* 0x7e8000001000780b */ /* 0x044fe40003f84000 */
[----:B------:R-:W-:-:S03]  /*0300*/  FSETP.GEU.AND P1, PT, R16, 1.175494350822287508e-38, PT ;  /* 0x008000001000780b */ /* 0x000fc60003f2e000 */
[----:B------:R-:W-:-:S04]  /*0310*/  @P6 FMUL R10, R10, 0.25 ;  /* 0x3e8000000a0a6820 */ /* 0x000fc80000400000 */
[----:B------:R-:W-:Y:S01]  /*0320*/  @P5 FMUL R8, R8, 0.25 ;  /* 0x3e80000008085820 */ /* 0x000fe20000400000 */
[----:B------:R-:W-:Y:S01]  /*0330*/  @!P2 FMUL R10, R10, 16777216 ;  /* 0x4b8000000a0aa820 */ /* 0x000fe20000400000 */
[----:B------:R-:W-:Y:S01]  /*0340*/  SHF.R.U32.HI R6, RZ, 0x1f, R5 ;  /* 0x0000001fff067819 */ /* 0x000fe20000011605 */
[----:B------:R-:W-:Y:S01]  /*0350*/  FADD R2, R2, 9.9999997473787516356e-06 ;  /* 0x3727c5ac02027421 */ /* 0x000fe20000000000 */
[----:B------:R-:W-:Y:S01]  /*0360*/  @!P3 FMUL R8, R8, 16777216 ;  /* 0x4b8000000808b820 */ /* 0x000fe20000400000 */
[----:B------:R-:W-:Y:S01]  /*0370*/  @P4 FMUL R16, R16, 0.25 ;  /* 0x3e80000010104820 */ /* 0x000fe20000400000 */
[----:B------:R-:W-:Y:S01]  /*0380*/  MUFU.RCP R4, R10 ;  /* 0x0000000a00047308 */ /* 0x000fe20000001000 */
[----:B------:R-:W-:Y:S02]  /*0390*/  LEA.HI.SX32 R9, R5, R6, 0x13 ;  /* 0x0000000605097211 */ /* 0x000fe400078f9aff */
[----:B------:R-:W-:Y:S01]  /*03a0*/  @!P1 FMUL R16, R16, 16777216 ;  /* 0x4b80000010109820 */ /* 0x000fe20000400000 */
[----:B------:R-:W-:-:S04]  /*03b0*/  LOP3.LUT R7, R0, 0xffffffc0, RZ, 0xc0, !PT ;  /* 0xffffffc000077812 */ /* 0x000fc800078ec0ff */
[----:B------:R-:W0:Y:S01]  /*03c0*/  MUFU.SQRT R10, R2 ;  /* 0x00000002000a7308 */ /* 0x000e220000002000 */
[----:B------:R-:W-:Y:S01]  /*03d0*/  IMAD R0, R9, -0x2f80, R25 ;  /* 0xffffd08009007824 */ /* 0x000fe200078e0219 */
[----:B------:R-:W-:-:S06]  /*03e0*/  FSEL R6, R14, 1, P5 ;  /* 0x3f8000000e067808 */ /* 0x000fcc0002800000 */
[----:B------:R-:W1:Y:S01]  /*03f0*/  MUFU.RCP R3, R8 ;  /* 0x0000000800037308 */ /* 0x000e620000001000 */
[----:B------:R-:W-:Y:S01]  /*0400*/  IMAD R15, R9, 0x2c80, R0 ;  /* 0x00002c80090f7824 */ /* 0x000fe200078e0200 */
[----:B------:R-:W-:-:S06]  /*0410*/  FSEL R17, R14, 1, P6 ;  /* 0x3f8000000e117808 */ /* 0x000fcc0003000000 */
[----:B------:R2:W3:Y:S01]  /*0420*/  MUFU.RCP R5, R16 ;  /* 0x0000001000057308 */ /* 0x0004e20000001000 */
[----:B------:R-:W-:Y:S02]  /*0430*/  IMAD.IADD R7, R25, 0x1, -R7 ;  /* 0x0000000119077824 */ /* 0x000fe400078e0a07 */
[----:B------:R-:W-:Y:S02]  /*0440*/  IMAD R9, R9, 0x300, RZ ;  /* 0x0000030009097824 */ /* 0x000fe400078e02ff */
[----:B------:R-:W-:Y:S01]  /*0450*/  IMAD.SHL.U32 R0, R11, 0x40, RZ ;  /* 0x000000400b007824 */ /* 0x000fe200078e00ff */
[----:B--2---:R-:W-:Y:S01]  /*0460*/  FSEL R16, R14, 1, P4 ;  /* 0x3f8000000e107808 */ /* 0x004fe20002000000 */
[----:B------:R-:W-:Y:S01]  /*0470*/  @!P3 FMUL R6, R6, 16777216 ;  /* 0x4b8000000606b820 */ /* 0x000fe20000400000 */
[----:B------:R-:W-:Y:S02]  /*0480*/  @!P2 FMUL R17, R17, 16777216 ;  /* 0x4b8000001111a820 */ /* 0x000fe40000400000 */
[--C-:B------:R-:W-:Y:S01]  /*0490*/  IADD3 R8, P5, P6, R0, R7, R9.reuse ;  /* 0x0000000700087210 */ /* 0x100fe20007ebe009 */
[----:B------:R-:W-:Y:S01]  /*04a0*/  @!P1 FMUL R16, R16, 16777216 ;  /* 0x4b80000010109820 */ /* 0x000fe20000400000 */
[----:B------:R-:W-:-:S02]  /*04b0*/  SHF.R.S32.HI R18, RZ, 0x1f, R9 ;  /* 0x0000001fff127819 */ /* 0x000fc40000011409 */
[----:B0-----:R-:W-:Y:S02]  /*04c0*/  FSETP.GT.AND P2, PT, R10, 8.50705917302346158658e+37, PT ;  /* 0x7e8000000a00780b */ /* 0x001fe40003f44000 */
[----:B------:R-:W-:Y:S02]  /*04d0*/  ISETP.GE.AND P3, PT, R11, 0xb2, PT ;  /* 0x000000b20b00780c */ /* 0x000fe40003f66270 */
[----:B------:R-:W-:Y:S01]  /*04e0*/  SHF.R.S32.HI R9, RZ, 0x1f, R0 ;  /* 0x0000001fff097819 */ /* 0x000fe20000011400 */
[----:B-1----:R-:W-:Y:S01]  /*04f0*/  FMUL R0, R3, R6 ;  /* 0x0000000603007220 */ /* 0x002fe20000400000 */
[----:B------:R-:W-:Y:S01]  /*0500*/  SHF.R.S32.HI R19, RZ, 0x1f, R7 ;  /* 0x0000001fff137819 */ /* 0x000fe20000011407 */
[----:B------:R-:W-:Y:S01]  /*0510*/  FMUL R2, R4, R17 ;  /* 0x0000001104027220 */ /* 0x000fe20000400000 */
[----:B---3--:R-:W-:Y:S01]  /*0520*/  FMUL R3, R5, R16 ;  /* 0x0000001005037220 */ /* 0x008fe20000400000 */
[----:B------:R-:W-:Y:S02]  /*0530*/  CS2R R4, SRZ ;  /* 0x0000000000047805 */ /* 0x000fe4000001ff00 */
[----:B------:R-:W-:-:S02]  /*0540*/  FSETP.GEU.AND P4, PT, R10, 1.175494350822287508e-38, PT ;  /* 0x008000000a00780b */ /* 0x000fc40003f8e000 */
[----:B------:R-:W-:Y:S02]  /*0550*/  CS2R R6, SRZ ;  /* 0x0000000000067805 */ /* 0x000fe4000001ff00 */
[----:B------:R-:W-:Y:S01]  /*0560*/  ISETP.LT.AND P1, PT, R25, 0xbe00, !P3 ;  /* 0x0000be001900780c */ /* 0x000fe20005f21270 */
[----:B------:R-:W-:Y:S01]  /*0570*/  IMAD.WIDE R28, R15, 0x4, R28 ;  /* 0x000000040f1c7825 */ /* 0x000fe200078e021c */
[----:B------:R-:W-:Y:S01]  /*0580*/  FSEL R21, R14, 1, P2 ;  /* 0x3f8000000e157808 */ /* 0x000fe20001000000 */
[----:B------:R-:W2:Y:S01]  /*0590*/  @!P0 LDG.E.EL R5, desc[UR4][R12.64] ;  /* 0x000000040c058981 */ /* 0x000ea2000c2e1900 */
[----:B------:R-:W-:-:S03]  /*05a0*/  CS2R R14, SRZ ;  /* 0x00000000000e7805 */ /* 0x000fc6000001ff00 */
[----:B------:R-:W3:Y:S01]  /*05b0*/  @!P0 LDG.E.EL R4, desc[UR4][R12.64] ;  /* 0x000000040c048981 */ /* 0x000ee2000c2e1900 */
[----:B------:R-:W-:-:S03]  /*05c0*/  @P2 FMUL R10, R10, 0.25 ;  /* 0x3e8000000a0a2820 */ /* 0x000fc60000400000 */
[----:B------:R-:W5:Y:S04]  /*05d0*/  @!P0 LDG.E.EL R7, desc[UR4][R12.64] ;  /* 0x000000040c078981 */ /* 0x000f68000c2e1900 */
[----:B------:R0:W2:Y:S01]  /*05e0*/  @!P0 LDG.E.EL R6, desc[UR4][R12.64] ;  /* 0x000000040c068981 */ /* 0x0000a2000c2e1900 */
[----:B------:R-:W-:Y:S01]  /*05f0*/  ISETP.GT.AND P2, PT, R11, 0xb1, !P0 ;  /* 0x000000b10b00780c */ /* 0x000fe20004744270 */
[----:B------:R-:W-:Y:S01]  /*0600*/  @!P4 FMUL R10, R10, 16777216 ;  /* 0x4b8000000a0ac820 */ /* 0x000fe20000400000 */
[----:B------:R-:W-:Y:S01]  /*0610*/  @!P4 FMUL R21, R21, 16777216 ;  /* 0x4b8000001515c820 */ /* 0x000fe20000400000 */
[----:B0-----:R-:W-:Y:S02]  /*0620*/  CS2R R12, SRZ ;  /* 0x00000000000c7805 */ /* 0x001fe4000001ff00 */
[----:B------:R-:W-:-:S04]  /*0630*/  IADD3.X R9, R9, R19, R18, P5, P6 ;  /* 0x0000001309097210 */ /* 0x000fc80002fec412 */
[----:B------:R0:W2:Y:S01]  /*0640*/  @P1 LDG.E.128 R12, desc[UR4][R28.64] ;  /* 0x000000041c0c1981 */ /* 0x0000a2000c1e1d00 */
[----:B------:R1:W4:Y:S01]  /*0650*/  MUFU.RCP R20, R10 ;  /* 0x0000000a00147308 */ /* 0x0003220000001000 */
[C---:B0-----:R-:W-:Y:S02]  /*0660*/  LEA R28, P4, R8.reuse, UR6, 0x2 ;  /* 0x00000006081c7c11 */ /* 0x041fe4000f8810ff */
[----:B-1----:R-:W-:Y:S02]  /*0670*/  CS2R R10, SRZ ;  /* 0x00000000000a7805 */ /* 0x002fe4000001ff00 */
[----:B------:R-:W-:Y:S02]  /*0680*/  LEA.HI.X R29, R8, UR7, R9, 0x2, P4 ;  /* 0x00000007081d7c11 */ /* 0x000fe4000a0f1409 */
[----:B------:R-:W-:-:S06]  /*0690*/  CS2R R8, SRZ ;  /* 0x0000000000087805 */ /* 0x000fcc000001ff00 */
[----:B------:R-:W3:Y:S01]  /*06a0*/  @P2 LDG.E.128 R8, desc[UR4][R28.64+-0xb200] ;  /* 0xff4e00041c082981 */ /* 0x000ee2000c1e1d00 */
[----:B------:R-:W-:Y:S02]  /*06b0*/  CS2R R16, SRZ ;  /* 0x0000000000107805 */ /* 0x000fe4000001ff00 */
[----:B------:R-:W-:Y:S01]  /*06c0*/  CS2R R18, SRZ ;  /* 0x0000000000127805 */ /* 0x000fe2000001ff00 */
[----:B----4-:R-:W-:Y:S01]  /*06d0*/  FMUL R20, R20, R21 ;  /* 0x0000001514147220 */ /* 0x010fe20000400000 */
[----:B------:R-:W-:Y:S02]  /*06e0*/  IMAD.MOV.U32 R21, RZ, RZ, RZ ;  /* 0x000000ffff157224 */ /* 0x000fe400078e00ff */
[----:B------:R-:W4:Y:S04]  /*06f0*/  @!P0 LDG.E.EL R16, desc[UR4][R22.64] ;  /* 0x0000000416108981 */ /* 0x000f28000c2e1900 */
[----:B------:R-:W4:Y:S04]  /*0700*/  @!P0 LDG.E.EL R17, desc[UR4][R22.64] ;  /* 0x0000000416118981 */ /* 0x000f28000c2e1900 */
[----:B------:R-:W4:Y:S04]  /*0710*/  @!P0 LDG.E.EL R18, desc[UR4][R22.64] ;  /* 0x0000000416128981 */ /* 0x000f28000c2e1900 */
[----:B------:R0:W4:Y:S04]  /*0720*/  @!P0 LDG.E.EL R19, desc[UR4][R22.64] ;  /* 0x0000000416138981 */ /* 0x000128000c2e1900 */
[----:B------:R-:W4:Y:S01]  /*0730*/  @!P0 LDG.E.EL R21, desc[UR4][R26.64] ;  /* 0x000000041a158981 */ /* 0x000f22000c2e1900 */
[----:B0-----:R-:W-:-:S06]  /*0740*/  CS2R R22, SRZ ;  /* 0x0000000000167805 */ /* 0x001fcc000001ff00 */
[----:B------:R-:W4:Y:S04]  /*0750*/  @!P0 LDG.E.EL R22, desc[UR4][R26.64] ;  /* 0x000000041a168981 */ /* 0x000f28000c2e1900 */
[----:B------:R0:W4:Y:S02]  /*0760*/  @!P0 LDG.E.EL R23, desc[UR4][R26.64] ;  /* 0x000000041a178981 */ /* 0x000124000c2e1900 */
[----:B0-----:R-:W0:Y:S02]  /*0770*/  LDC.64 R26, c[0x0][0x248] ;  /* 0x00009200ff1a7b82 */ /* 0x001e240000000a00 */
[----:B0-----:R-:W-:Y:S01]  /*0780*/  IMAD.WIDE R26, R25, 0x4, R26 ;  /* 0x00000004191a7825 */ /* 0x001fe200078e021a */
[----:B--2---:R-:W-:Y:S02]  /*0790*/  SEL R12, R12, RZ, P1 ;  /* 0x000000ff0c0c7207 */ /* 0x004fe40000800000 */
[----:B------:R-:W-:-:S02]  /*07a0*/  SEL R13, R13, RZ, P1 ;  /* 0x000000ff0d0d7207 */ /* 0x000fc40000800000 */
[----:B------:R-:W-:Y:S02]  /*07b0*/  SEL R15, R15, RZ, P1 ;  /* 0x000000ff0f0f7207 */ /* 0x000fe40000800000 */
[----:B------:R-:W-:Y:S02]  /*07c0*/  SEL R14, R14, RZ, P1 ;  /* 0x000000ff0e0e7207 */ /* 0x000fe40000800000 */
[----:B---3--:R-:W-:Y:S02]  /*07d0*/  @P3 SEL R12, R8, RZ, P2 ;  /* 0x000000ff080c3207 */ /* 0x008fe40001000000 */
[----:B------:R-:W-:Y:S02]  /*07e0*/  @P3 SEL R13, R9, RZ, P2 ;  /* 0x000000ff090d3207 */ /* 0x000fe40001000000 */
[----:B------:R-:W0:Y:S01]  /*07f0*/  LDC.64 R8, c[0x0][0x240] ;  /* 0x00009000ff087b82 */ /* 0x000e220000000a00 */
[----:B------:R-:W-:Y:S02]  /*0800*/  @P3 SEL R15, R11, RZ, P2 ;  /* 0x000000ff0b0f3207 */ /* 0x000fe40001000000 */
[----:B------:R-:W-:Y:S01]  /*0810*/  @P3 SEL R14, R10, RZ, P2 ;  /* 0x000000ff0a0e3207 */ /* 0x000fe20001000000 */
[----:B------:R-:W-:-:S02]  /*0820*/  FADD R5, R12, -R5 ;  /* 0x800000050c057221 */ /* 0x000fc40000000000 */
[----:B------:R-:W-:Y:S02]  /*0830*/  FADD R11, R15, -R6 ;  /* 0x800000060f0b7221 */ /* 0x000fe40000000000 */
[----:B-----5:R-:W-:Y:S01]  /*0840*/  FADD R6, R14, -R7 ;  /* 0x800000070e067221 */ /* 0x020fe20000000000 */
[----:B------:R-:W-:Y:S01]  /*0850*/  FADD R7, R13, -R4 ;  /* 0x800000040d077221 */ /* 0x000fe20000000000 */
[----:B------:R-:W-:Y:S01]  /*0860*/  FMUL R11, R20, R11 ;  /* 0x0000000b140b7220 */ /* 0x000fe20000400000 */
[----:B------:R-:W-:Y:S01]  /*0870*/  FMUL R0, R0, R5 ;  /* 0x0000000500007220 */ /* 0x000fe20000400000 */
[----:B------:R-:W-:Y:S01]  /*0880*/  FMUL R6, R3, R6 ;  /* 0x0000000603067220 */ /* 0x000fe20000400000 */
[----:B------:R-:W-:Y:S01]  /*0890*/  FMUL R7, R2, R7 ;  /* 0x0000000702077220 */ /* 0x000fe20000400000 */
[----:B----4-:R-:W-:Y:S01]  /*08a0*/  FFMA R11, R11, R19, R24 ;  /* 0x000000130b0b7223 */ /* 0x010fe20000000018 */
[----:B------:R-:W-:-:S04]  /*08b0*/  FFMA R0, R0, R16, R21 ;  /* 0x0000001000007223 */ /* 0x000fc80000000015 */
[----:B------:R-:W-:Y:S01]  /*08c0*/  FSETP.GEU.AND P1, PT, R11, RZ, PT ;  /* 0x000000ff0b00720b */ /* 0x000fe20003f2e000 */
[----:B0-----:R-:W-:Y:S01]  /*08d0*/  IMAD.WIDE R8, R25, 0x4, R8 ;  /* 0x0000000419087825 */ /* 0x001fe200078e0208 */
[----:B------:R-:W-:-:S03]  /*08e0*/  FSETP.GEU.AND P4, PT, R0, RZ, PT ;  /* 0x000000ff0000720b */ /* 0x000fc60003f8e000 */
[----:B------:R-:W-:Y:S01]  /*08f0*/  FFMA R7, R7, R17, R22 ;  /* 0x0000001107077223 */ /* 0x000fe20000000016 */
[----:B------:R-:W-:-:S04]  /*0900*/  FFMA R6, R6, R18, R23 ;  /* 0x0000001206067223 */ /* 0x000fc80000000017 */
[----:B------:R-:W-:Y:S01]  /*0910*/  FSETP.GEU.AND P3, PT, R7, RZ, PT ;  /* 0x000000ff0700720b */ /* 0x000fe20003f6e000 */
[----:B------:R0:W-:Y:S01]  /*0920*/  @!P0 STG.E.128 desc[UR4][R8.64], R12 ;  /* 0x0000000c08008986 */ /* 0x0001e2000c101d04 */
[C---:B------:R-:W-:Y:S02]  /*0930*/  FSETP.GEU.AND P2, PT, R6.reuse, RZ, PT ;  /* 0x000000ff0600720b */ /* 0x040fe40003f4e000 */
[----:B------:R-:W-:Y:S02]  /*0940*/  SEL R19, R11, RZ, P1 ;  /* 0x000000ff0b137207 */ /* 0x000fe40000800000 */
[----:B------:R-:W-:Y:S02]  /*0950*/  SEL R18, R6, RZ, P2 ;  /* 0x000000ff06127207 */ /* 0x000fe40001000000 */
[----:B------:R-:W-:Y:S02]  /*0960*/  SEL R17, R7, RZ, P3 ;  /* 0x000000ff07117207 */ /* 0x000fe40001800000 */
[----:B------:R-:W-:Y:S01]  /*0970*/  SEL R16, R0, RZ, P4 ;  /* 0x000000ff00107207 */ /* 0x000fe20002000000 */
[----:B0-----:R-:W-:Y:S06]  /*0980*/  @P0 EXIT ;  /* 0x000000000000094d */ /* 0x001fec0003800000 */
[----:B------:R-:W-:Y:S01]  /*0990*/  STG.E.128 desc[UR4][R26.64], R16 ;  /* 0x000000101a007986 */ /* 0x000fe2000c101d04 */
[----:B------:R-:W-:Y:S05]  /*09a0*/  EXIT ;  /* 0x000000000000794d */ /* 0x000fea0003800000 */
.L_x_0:
[----:B------:R-:W-:-:S00]  /*09b0*/  BRA `(.L_x_0) ;  /* 0xfffffffc00fc7947 */ /* 0x000fc0000383ffff */
[----:B------:R-:W-:-:S00]  /*09c0*/  NOP ;  /* 0x0000000000007918 */ /* 0x000fc00000000000 */
        /* <DEDUP_REMOVED lines=11> */
.L_x_1:


//--------------------- .nv.global.init           --------------------------
	.section	.nv.global.init,"aw",@progbits
.nv.global.init:
	.type		_$_str,@object
	.size		_$_str,(_$_str_$_2 - _$_str)
_$_str:
        /*0000*/ 	.byte	0x5f, 0x5f, 0x43, 0x55, 0x44, 0x41, 0x5f, 0x46, 0x54, 0x5a, 0x00
	.type		_$_str_$_2,@object
	.size		_$_str_$_2,(.L_1 - _$_str_$_2)
_$_str_$_2:
        /*000b*/ 	.byte	0x5f, 0x5f, 0x43, 0x55, 0x44, 0x41, 0x5f, 0x50, 0x52, 0x45, 0x43, 0x5f, 0x53, 0x51, 0x52, 0x54
        /*001b*/ 	.byte	0x00
.L_1:


//--------------------- .nv.constant0.triton_poi_fused__native_batch_norm_legit_no_training_cat_relu_31 --------------------------
	.section	.nv.constant0.triton_poi_fused__native_batch_norm_legit_no_training_cat_relu_31,"a",@progbits
	.sectionflags	@""
	.align	4
.nv.constant0.triton_poi_fused__native_batch_norm_legit_no_training_cat_relu_31:
	.zero		596
